	.headerflags	@"EF_CUDA_TEXMODE_UNIFIED EF_CUDA_64BIT_ADDRESS EF_CUDA_ACCELERATORS EF_CUDA_SM90 EF_CUDA_VIRTUAL_SM(EF_CUDA_SM90)"
	.elftype	@"ET_EXEC"


//--------------------- .nv.info                  --------------------------
	.section	.nv.info,"",@"SHT_CUDA_INFO"
	.align	4


	//----- nvinfo : EIATTR_REGCOUNT
	.align		4
        /*0000*/ 	.byte	0x04, 0x2f
        /*0002*/ 	.short	(.L_1 - .L_0)
	.align		4
.L_0:
        /*0004*/ 	.word	index@(triton_poi_fused__unsafe_index_add_convolution_mul_sub_25)
        /*0008*/ 	.word	0x00000020


	//----- nvinfo : EIATTR_MIN_STACK_SIZE
	.align		4
.L_1:
        /*000c*/ 	.byte	0x04, 0x12
        /*000e*/ 	.short	(.L_3 - .L_2)
	.align		4
.L_2:
        /*0010*/ 	.word	index@(triton_poi_fused__unsafe_index_add_convolution_mul_sub_25)
        /*0014*/ 	.word	0x00000000


	//----- nvinfo : EIATTR_FRAME_SIZE
	.align		4
.L_3:
        /*0018*/ 	.byte	0x04, 0x11
        /*001a*/ 	.short	(.L_5 - .L_4)
	.align		4
.L_4:
        /*001c*/ 	.word	index@(triton_poi_fused__unsafe_index_add_convolution_mul_sub_25)
        /*0020*/ 	.word	0x00000000


	//----- nvinfo : EIATTR_MIN_STACK_SIZE
	.align		4
.L_5:
        /*0024*/ 	.byte	0x04, 0x12
        /*0026*/ 	.short	(.L_7 - .L_6)
	.align		4
.L_6:
        /*0028*/ 	.word	index@(triton_poi_fused__unsafe_index_add_convolution_mul_sub_25)
        /*002c*/ 	.word	0x00000000
.L_7:


//--------------------- .nv.info.triton_poi_fused__unsafe_index_add_convolution_mul_sub_25 --------------------------
	.section	.nv.info.triton_poi_fused__unsafe_index_add_convolution_mul_sub_25,"",@"SHT_CUDA_INFO"
	.sectionflags	@""
	.align	4


	//----- nvinfo : EIATTR_CUDA_API_VERSION
	.align		4
        /*0000*/ 	.byte	0x04, 0x37
        /*0002*/ 	.short	(.L_9 - .L_8)
.L_8:
        /*0004*/ 	.word	0x0000007c


	//----- nvinfo : EIATTR_KPARAM_INFO
	.align		4
.L_9:
        /*0008*/ 	.byte	0x04, 0x17
        /*000a*/ 	.short	(.L_11 - .L_10)
.L_10:
        /*000c*/ 	.word	0x00000000
        /*0010*/ 	.short	0x000a
        /*0012*/ 	.short	0x004c
        /*0014*/ 	.byte	0x00, 0xf0, 0x11, 0x00


	//----- nvinfo : EIATTR_KPARAM_INFO
	.align		4
.L_11:
        /*0018*/ 	.byte	0x04, 0x17
        /*001a*/ 	.short	(.L_13 - .L_12)
.L_12:
        /*001c*/ 	.word	0x00000000
        /*0020*/ 	.short	0x0009
        /*0022*/ 	.short	0x0048
        /*0024*/ 	.byte	0x00, 0xf0, 0x11, 0x00


	//----- nvinfo : EIATTR_KPARAM_INFO
	.align		4
.L_13:
        /*0028*/ 	.byte	0x04, 0x17
        /*002a*/ 	.short	(.L_15 - .L_14)
.L_14:
        /*002c*/ 	.word	0x00000000
        /*0030*/ 	.short	0x0008
        /*0032*/ 	.short	0x0040
        /*0034*/ 	.byte	0x00, 0xf4, 0x21, 0x00


	//----- nvinfo : EIATTR_KPARAM_INFO
	.align		4
.L_15:
        /*0038*/ 	.byte	0x04, 0x17
        /*003a*/ 	.short	(.L_17 - .L_16)
.L_16:
        /*003c*/ 	.word	0x00000000
        /*0040*/ 	.short	0x0007
        /*0042*/ 	.short	0x0038
        /*0044*/ 	.byte	0x00, 0xf4, 0x21, 0x00


	//----- nvinfo : EIATTR_KPARAM_INFO
	.align		4
.L_17:
        /*0048*/ 	.byte	0x04, 0x17
        /*004a*/ 	.short	(.L_19 - .L_18)
.L_18:
        /*004c*/ 	.word	0x00000000
        /*0050*/ 	.short	0x0006
        /*0052*/ 	.short	0x0030
        /*0054*/ 	.byte	0x00, 0xf4, 0x21, 0x00


	//----- nvinfo : EIATTR_KPARAM_INFO
	.align		4
.L_19:
        /*0058*/ 	.byte	0x04, 0x17
        /*005a*/ 	.short	(.L_21 - .L_20)
.L_20:
        /*005c*/ 	.word	0x00000000
        /*0060*/ 	.short	0x0005
        /*0062*/ 	.short	0x0028
        /*0064*/ 	.byte	0x00, 0xf4, 0x21, 0x00


	//----- nvinfo : EIATTR_KPARAM_INFO
	.align		4
.L_21:
        /*0068*/ 	.byte	0x04, 0x17
        /*006a*/ 	.short	(.L_23 - .L_22)
.L_22:
        /*006c*/ 	.word	0x00000000
        /*0070*/ 	.short	0x0004
        /*0072*/ 	.short	0x0020
        /*0074*/ 	.byte	0x00, 0xf4, 0x21, 0x00


	//----- nvinfo : EIATTR_KPARAM_INFO
	.align		4
.L_23:
        /*0078*/ 	.byte	0x04, 0x17
        /*007a*/ 	.short	(.L_25 - .L_24)
.L_24:
        /*007c*/ 	.word	0x00000000
        /*0080*/ 	.short	0x0003
        /*0082*/ 	.short	0x0018
        /*0084*/ 	.byte	0x00, 0xf4, 0x21, 0x00


	//----- nvinfo : EIATTR_KPARAM_INFO
	.align		4
.L_25:
        /*0088*/ 	.byte	0x04, 0x17
        /*008a*/ 	.short	(.L_27 - .L_26)
.L_26:
        /*008c*/ 	.word	0x00000000
        /*0090*/ 	.short	0x0002
        /*0092*/ 	.short	0x0010
        /*0094*/ 	.byte	0x00, 0xf4, 0x21, 0x00


	//----- nvinfo : EIATTR_KPARAM_INFO
	.align		4
.L_27:
        /*0098*/ 	.byte	0x04, 0x17
        /*009a*/ 	.short	(.L_29 - .L_28)
.L_28:
        /*009c*/ 	.word	0x00000000
        /*00a0*/ 	.short	0x0001
        /*00a2*/ 	.short	0x0008
        /*00a4*/ 	.byte	0x00, 0xf4, 0x21, 0x00


	//----- nvinfo : EIATTR_KPARAM_INFO
	.align		4
.L_29:
        /*00a8*/ 	.byte	0x04, 0x17
        /*00aa*/ 	.short	(.L_31 - .L_30)
.L_30:
        /*00ac*/ 	.word	0x00000000
        /*00b0*/ 	.short	0x0000
        /*00b2*/ 	.short	0x0000
        /*00b4*/ 	.byte	0x00, 0xf4, 0x21, 0x00


	//----- nvinfo : EIATTR_SPARSE_MMA_MASK
	.align		4
.L_31:
        /*00b8*/ 	.byte	0x03, 0x50
        /*00ba*/ 	.short	0x0000


	//----- nvinfo : EIATTR_MAXREG_COUNT
	.align		4
        /*00bc*/ 	.byte	0x03, 0x1b
        /*00be*/ 	.short	0x00ff


	//----- nvinfo : EIATTR_EXIT_INSTR_OFFSETS
	.align		4
        /*00c0*/ 	.byte	0x04, 0x1c
        /*00c2*/ 	.short	(.L_33 - .L_32)


	//   ....[0]....
.L_32:
        /*00c4*/ 	.word	0x000009c0


	//   ....[1]....
        /*00c8*/ 	.word	0x000009f0


	//----- nvinfo : EIATTR_REQNTID
	.align		4
.L_33:
        /*00cc*/ 	.byte	0x04, 0x10
        /*00ce*/ 	.short	(.L_35 - .L_34)
.L_34:
        /*00d0*/ 	.word	0x00000080
        /*00d4*/ 	.word	0x00000001
        /*00d8*/ 	.word	0x00000001


	//----- nvinfo : EIATTR_CBANK_PARAM_SIZE
	.align		4
.L_35:
        /*00dc*/ 	.byte	0x03, 0x19
        /*00de*/ 	.short	0x0050


	//----- nvinfo : EIATTR_PARAM_CBANK
	.align		4
        /*00e0*/ 	.byte	0x04, 0x0a
        /*00e2*/ 	.short	(.L_37 - .L_36)
	.align		4
.L_36:
        /*00e4*/ 	.word	index@(.nv.constant0.triton_poi_fused__unsafe_index_add_convolution_mul_sub_25)
        /*00e8*/ 	.short	0x0210
        /*00ea*/ 	.short	0x0050


	//----- nvinfo : EIATTR_SW_WAR
	.align		4
.L_37:
        /*00ec*/ 	.byte	0x04, 0x36
        /*00ee*/ 	.short	(.L_39 - .L_38)
.L_38:
        /*00f0*/ 	.word	0x00000008
.L_39:


//--------------------- .nv.callgraph             --------------------------
	.section	.nv.callgraph,"",@"SHT_CUDA_CALLGRAPH"
	.align	4
	.sectionentsize	8
	.align		4
        /*0000*/ 	.word	0x00000000
	.align		4
        /*0004*/ 	.word	0xffffffff
	.align		4
        /*0008*/ 	.word	0x00000000
	.align		4
        /*000c*/ 	.word	0xfffffffe
	.align		4
        /*0010*/ 	.word	0x00000000
	.align		4
        /*0014*/ 	.word	0xfffffffd
	.align		4
        /*0018*/ 	.word	0x00000000
	.align		4
        /*001c*/ 	.word	0xfffffffc


//--------------------- .text.triton_poi_fused__unsafe_index_add_convolution_mul_sub_25 --------------------------
	.section	.text.triton_poi_fused__unsafe_index_add_convolution_mul_sub_25,"ax",@progbits
	.sectionflags	@"SHF_BARRIERS=1"
	.align	128
        .global         triton_poi_fused__unsafe_index_add_convolution_mul_sub_25
        .type           triton_poi_fused__unsafe_index_add_convolution_mul_sub_25,@function
        .size           triton_poi_fused__unsafe_index_add_convolution_mul_sub_25,(.L_x_1 - triton_poi_fused__unsafe_index_add_convolution_mul_sub_25)
        .other          triton_poi_fused__unsafe_index_add_convolution_mul_sub_25,@"STO_CUDA_ENTRY STV_DEFAULT"
triton_poi_fused__unsafe_index_add_convolution_mul_sub_25:
.text.triton_poi_fused__unsafe_index_add_convolution_mul_sub_25:
[----:B------:R-:W0:Y:S01]  /*0000*/  LDC R1, c[0x0][0x28] ;  /* 0x00000a00ff017b82 */ /* 0x000e220000000800 */
[----:B------:R-:W1:Y:S07]  /*0010*/  S2R R14, SR_TID.X ;  /* 0x00000000000e7919 */ /* 0x000e6e0000002100 */
[----:B------:R-:W2:Y:S01]  /*0020*/  LDC.64 R10, c[0x0][0x238] ;  /* 0x00008e00ff0a7b82 */ /* 0x000ea20000000a00 */
[----:B------:R-:W-:Y:S01]  /*0030*/  ULDC.64 UR6, c[0x0][0x208] ;  /* 0x0000820000067ab9 */ /* 0x000fe20000000a00 */
[----:B------:R-:W-:Y:S01]  /*0040*/  CS2R R24, SRZ ;  /* 0x0000000000187805 */ /* 0x000fe2000001ff00 */
[----:B------:R-:W3:Y:S01]  /*0050*/  S2R R17, SR_CTAID.Y ;  /* 0x0000000000117919 */ /* 0x000ee20000002600 */
[----:B------:R-:W-:Y:S01]  /*0060*/  CS2R R26, SRZ ;  /* 0x00000000001a7805 */ /* 0x000fe2000001ff00 */
[----:B------:R-:W4:Y:S03]  /*0070*/  S2R R15, SR_CTAID.X ;  /* 0x00000000000f7919 */ /* 0x000f260000002500 */
[----:B------:R-:W5:Y:S08]  /*0080*/  LDC.64 R4, c[0x0][0x238] ;  /* 0x00008e00ff047b82 */ /* 0x000f700000000a00 */
[----:B------:R-:W2:Y:S08]  /*0090*/  LDC.64 R20, c[0x0][0x248] ;  /* 0x00009200ff147b82 */ /* 0x000eb00000000a00 */
[----:B------:R-:W2:Y:S01]  /*00a0*/  LDC.64 R12, c[0x0][0x210] ;  /* 0x00008400ff0c7b82 */ /* 0x000ea20000000a00 */
[----:B-1----:R-:W-:Y:S01]  /*00b0*/  SHF.L.U32 R0, R14, 0x2, RZ ;  /* 0x000000020e007819 */ /* 0x002fe200000006ff */
[----:B------:R-:W-:Y:S01]  /*00c0*/  HFMA2.MMA R6, -RZ, RZ, 0, 0 ;  /* 0x00000000ff067435 */ /* 0x000fe200000001ff */
[----:B------:R-:W-:-:S02]  /*00d0*/  SHF.R.U32.HI R8, RZ, 0x6, R14 ;  /* 0x00000006ff087819 */ /* 0x000fc4000001160e */
[--C-:B---3--:R-:W-:Y:S02]  /*00e0*/  SHF.R.S32.HI R16, RZ, 0x17, R17.reuse ;  /* 0x00000017ff107819 */ /* 0x108fe40000011411 */
[----:B------:R-:W-:Y:S02]  /*00f0*/  LOP3.LUT R0, R0, 0xfc, RZ, 0xc0, !PT ;  /* 0x000000fc00007812 */ /* 0x000fe400078ec0ff */
[----:B------:R-:W-:Y:S02]  /*0100*/  SGXT R16, R16, 0x1 ;  /* 0x000000011010781a */ /* 0x000fe40000000200 */
[----:B------:R-:W-:Y:S02]  /*0110*/  PRMT R9, R0, 0x6540, R17 ;  /* 0x0000654000097816 */ /* 0x000fe40000000011 */
[----:B----4-:R-:W-:Y:S02]  /*0120*/  SHF.L.U32 R15, R15, 0x2, RZ ;  /* 0x000000020f0f7819 */ /* 0x010fe400000006ff */
[----:B------:R-:W-:-:S02]  /*0130*/  LEA.HI R0, R16, R9, RZ, 0x8 ;  /* 0x0000000910007211 */ /* 0x000fc400078f40ff */
[----:B------:R-:W-:Y:S02]  /*0140*/  SGXT.U32 R8, R8, 0x1 ;  /* 0x000000010808781a */ /* 0x000fe40000000000 */
[C---:B------:R-:W-:Y:S02]  /*0150*/  SHF.L.U32 R2, R0.reuse, 0x2, RZ ;  /* 0x0000000200027819 */ /* 0x040fe400000006ff */
[----:B------:R-:W-:Y:S02]  /*0160*/  LOP3.LUT R0, R0, 0xffffff00, RZ, 0xc0, !PT ;  /* 0xffffff0000007812 */ /* 0x000fe400078ec0ff */
[----:B------:R-:W-:Y:S01]  /*0170*/  LOP3.LUT R2, R2, 0xfffffc00, RZ, 0xc0, !PT ;  /* 0xfffffc0002027812 */ /* 0x000fe200078ec0ff */
[C---:B------:R-:W-:Y:S01]  /*0180*/  VIADD R7, R15.reuse, 0x2 ;  /* 0x000000020f077836 */ /* 0x040fe20000000000 */
[----:B------:R-:W-:Y:S02]  /*0190*/  ISETP.GE.AND P3, PT, R15, 0x4, PT ;  /* 0x000000040f00780c */ /* 0x000fe40003f66270 */
[----:B------:R-:W-:-:S02]  /*01a0*/  IADD3 R9, R2, R9, -R0 ;  /* 0x0000000902097210 */ /* 0x000fc40007ffe800 */
[----:B------:R-:W-:Y:S02]  /*01b0*/  IADD3 R2, R15, 0x1, RZ ;  /* 0x000000010f027810 */ /* 0x000fe40007ffe0ff */
[----:B------:R-:W-:Y:S02]  /*01c0*/  LOP3.LUT R8, R15, R8, RZ, 0xfc, !PT ;  /* 0x000000080f087212 */ /* 0x000fe400078efcff */
[C---:B------:R-:W-:Y:S02]  /*01d0*/  LEA.HI R0, R2.reuse, R2, RZ, 0x1 ;  /* 0x0000000202007211 */ /* 0x040fe400078f08ff */
[----:B------:R-:W-:Y:S02]  /*01e0*/  ISETP.GE.AND P4, PT, R2, 0x4, PT ;  /* 0x000000040200780c */ /* 0x000fe40003f86270 */
[----:B------:R-:W-:Y:S02]  /*01f0*/  LOP3.LUT R3, R0, 0xfffffffe, RZ, 0xc0, !PT ;  /* 0xfffffffe00037812 */ /* 0x000fe400078ec0ff */
[----:B------:R-:W-:-:S02]  /*0200*/  ISETP.GE.AND P2, PT, R7, 0x4, PT ;  /* 0x000000040700780c */ /* 0x000fc40003f46270 */
[----:B------:R-:W-:Y:S01]  /*0210*/  ISETP.GE.AND P0, PT, R8, 0x4, PT ;  /* 0x000000040800780c */ /* 0x000fe20003f06270 */
[----:B------:R-:W-:Y:S01]  /*0220*/  IMAD.IADD R23, R2, 0x1, -R3 ;  /* 0x0000000102177824 */ /* 0x000fe200078e0a03 */
[----:B------:R-:W-:Y:S02]  /*0230*/  IADD3 R3, R15, 0x3, RZ ;  /* 0x000000030f037810 */ /* 0x000fe40007ffe0ff */
[----:B------:R-:W-:Y:S02]  /*0240*/  LEA R29, R8, R9, 0x8 ;  /* 0x00000009081d7211 */ /* 0x000fe400078e40ff */
[C---:B------:R-:W-:Y:S02]  /*0250*/  LEA.HI R2, R3.reuse, R3, RZ, 0x1 ;  /* 0x0000000303027211 */ /* 0x040fe400078f08ff */
[----:B------:R-:W-:Y:S01]  /*0260*/  ISETP.GE.AND P1, PT, R3, 0x4, PT ;  /* 0x000000040300780c */ /* 0x000fe20003f26270 */
[----:B--2---:R-:W-:Y:S01]  /*0270*/  IMAD.WIDE R22, R23, 0x4, R10 ;  /* 0x0000000417167825 */ /* 0x004fe200078e020a */
[----:B------:R-:W-:-:S02]  /*0280*/  LOP3.LUT R18, R2, 0xfffffffe, RZ, 0xc0, !PT ;  /* 0xfffffffe02127812 */ /* 0x000fc400078ec0ff */
[----:B------:R-:W-:Y:S01]  /*0290*/  SHF.R.S32.HI R0, RZ, 0x1, R0 ;  /* 0x00000001ff007819 */ /* 0x000fe20000011400 */
[----:B0-----:R-:W-:Y:S01]  /*02a0*/  IMAD.WIDE R28, R29, 0x4, R12 ;  /* 0x000000041d1c7825 */ /* 0x001fe200078e020c */
[----:B------:R-:W-:Y:S01]  /*02b0*/  IADD3 R3, R3, -R18, RZ ;  /* 0x8000001203037210 */ /* 0x000fe20007ffe0ff */
[----:B------:R0:W2:Y:S04]  /*02c0*/  @!P4 LDG.E.EL R6, desc[UR6][R22.64] ;  /* 0x000000061606c981 */ /* 0x0000a8000c2e1900 */
[----:B------:R-:W-:Y:S01]  /*02d0*/  IMAD.WIDE R10, R3, 0x4, R10 ;  /* 0x00000004030a7825 */ /* 0x000fe200078e020a */
[----:B------:R-:W-:Y:S01]  /*02e0*/  HFMA2.MMA R3, -RZ, RZ, 0, 0 ;  /* 0x00000000ff037435 */ /* 0x000fe200000001ff */
[----:B------:R-:W-:Y:S01]  /*02f0*/  CS2R R18, SRZ ;  /* 0x0000000000127805 */ /* 0x000fe2000001ff00 */
[----:B------:R-:W3:Y:S01]  /*0300*/  @!P0 LDG.E.EL.128 R24, desc[UR6][R28.64] ;  /* 0x000000061c188981 */ /* 0x000ee2000c2e1d00 */
[----:B0-----:R-:W-:-:S04]  /*0310*/  SHF.R.S32.HI R23, RZ, 0x1, R15 ;  /* 0x00000001ff177819 */ /* 0x001fc8000001140f */
[----:B-----5:R-:W4:Y:S01]  /*0320*/  @!P2 LDG.E.EL R19, desc[UR6][R4.64] ;  /* 0x000000060413a981 */ /* 0x020f22000c2e1900 */
[----:B------:R-:W-:-:S03]  /*0330*/  MOV R15, RZ ;  /* 0x000000ff000f7202 */ /* 0x000fc60000000f00 */
[----:B------:R0:W5:Y:S01]  /*0340*/  @!P3 LDG.E.EL R3, desc[UR6][R4.64] ;  /* 0x000000060403b981 */ /* 0x000162000c2e1900 */
[----:B------:R-:W-:-:S03]  /*0350*/  SHF.L.U32 R22, R14, 0x4, RZ ;  /* 0x000000040e167819 */ /* 0x000fc600000006ff */
[----:B------:R1:W2:Y:S01]  /*0360*/  @!P1 LDG.E.EL R18, desc[UR6][R10.64] ;  /* 0x000000060a129981 */ /* 0x0002a2000c2e1900 */
[----:B0-----:R-:W-:-:S05]  /*0370*/  IMAD.WIDE R4, R23, 0x4, R20 ;  /* 0x0000000417047825 */ /* 0x001fca00078e0214 */
[----:B------:R0:W2:Y:S01]  /*0380*/  @!P3 LDG.E.EL R15, desc[UR6][R4.64] ;  /* 0x00000006040fb981 */ /* 0x0000a2000c2e1900 */
[----:B-1----:R-:W-:Y:S01]  /*0390*/  IMAD.WIDE R10, R0, 0x4, R20 ;  /* 0x00000004000a7825 */ /* 0x002fe200078e0214 */
[----:B0-----:R-:W0:Y:S01]  /*03a0*/  LDC.64 R4, c[0x0][0x228] ;  /* 0x00008a00ff047b82 */ /* 0x001e220000000a00 */
[----:B------:R-:W-:Y:S02]  /*03b0*/  SHF.R.U32.HI R0, RZ, 0x2, R14 ;  /* 0x00000002ff007819 */ /* 0x000fe4000001160e */
[----:B------:R-:W-:-:S05]  /*03c0*/  IMAD.SHL.U32 R14, R14, 0x2, RZ ;  /* 0x000000020e0e7824 */ /* 0x000fca00078e00ff */
[----:B------:R-:W-:-:S04]  /*03d0*/  LOP3.LUT R14, R14, 0xfe, RZ, 0xc0, !PT ;  /* 0x000000fe0e0e7812 */ /* 0x000fc800078ec0ff */
[----:B------:R-:W-:-:S05]  /*03e0*/  PRMT R17, R14, 0x6540, R17 ;  /* 0x000065400e117816 */ /* 0x000fca0000000011 */
[----:B0-----:R-:W-:-:S06]  /*03f0*/  IMAD.WIDE R4, R17, 0x4, R4 ;  /* 0x0000000411047825 */ /* 0x001fcc00078e0204 */
[----:B------:R-:W2:Y:S01]  /*0400*/  LDG.E.EL.64 R4, desc[UR6][R4.64] ;  /* 0x0000000604047981 */ /* 0x000ea2000c2e1b00 */
[----:B------:R-:W-:-:S10]  /*0410*/  HFMA2.MMA R23, -RZ, RZ, 0, 0 ;  /* 0x00000000ff177435 */ /* 0x000fd400000001ff */
[----:B------:R0:W4:Y:S01]  /*0420*/  @!P4 LDG.E.EL R23, desc[UR6][R10.64] ;  /* 0x000000060a17c981 */ /* 0x000122000c2e1900 */
[----:B------:R-:W-:-:S04]  /*0430*/  LOP3.LUT R8, R8, 0x2, RZ, 0xfc, !PT ;  /* 0x0000000208087812 */ /* 0x000fc800078efcff */
[C---:B------:R-:W-:Y:S02]  /*0440*/  ISETP.GE.AND P3, PT, R8.reuse, 0x4, PT ;  /* 0x000000040800780c */ /* 0x040fe40003f66270 */
[----:B------:R-:W-:Y:S02]  /*0450*/  LEA R9, R8, R9, 0x8 ;  /* 0x0000000908097211 */ /* 0x000fe400078e40ff */
[----:B0-----:R-:W-:-:S03]  /*0460*/  CS2R R10, SRZ ;  /* 0x00000000000a7805 */ /* 0x001fc6000001ff00 */
[----:B------:R-:W-:Y:S01]  /*0470*/  IMAD.WIDE R12, R9, 0x4, R12 ;  /* 0x00000004090c7825 */ /* 0x000fe200078e020c */
[----:B------:R-:W-:-:S06]  /*0480*/  CS2R R8, SRZ ;  /* 0x0000000000087805 */ /* 0x000fcc000001ff00 */
[----:B------:R-:W4:Y:S01]  /*0490*/  @!P3 LDG.E.EL.128 R8, desc[UR6][R12.64] ;  /* 0x000000060c08b981 */ /* 0x000f22000c2e1d00 */
[----:B------:R-:W0:Y:S01]  /*04a0*/  S2UR UR5, SR_CgaCtaId ;  /* 0x00000000000579c3 */ /* 0x000e220000008800 */
[----:B------:R-:W-:Y:S01]  /*04b0*/  UMOV UR4, 0x400 ;  /* 0x0000040000047882 */ /* 0x000fe20000000000 */
[----:B------:R-:W-:Y:S02]  /*04c0*/  LOP3.LUT R0, R0, 0x10, RZ, 0xc0, !PT ;  /* 0x0000001000007812 */ /* 0x000fe400078ec0ff */
[----:B------:R-:W-:Y:S02]  /*04d0*/  LOP3.LUT R22, R22, 0x7f0, RZ, 0xc0, !PT ;  /* 0x000007f016167812 */ /* 0x000fe400078ec0ff */
[----:B------:R-:W-:Y:S02]  /*04e0*/  SHF.R.S32.HI R7, RZ, 0x1, R7 ;  /* 0x00000001ff077819 */ /* 0x000fe40000011407 */
[----:B------:R-:W-:Y:S01]  /*04f0*/  SHF.R.S32.HI R2, RZ, 0x1, R2 ;  /* 0x00000001ff027819 */ /* 0x000fe20000011402 */
[----:B0-----:R-:W-:-:S06]  /*0500*/  UPRMT UR4, UR5, 0x654, UR4 ;  /* 0x0000065405047896 */ /* 0x001fcc0008000004 */
[----:B------:R-:W-:Y:S02]  /*0510*/  IADD3 R0, R22, UR4, R0 ;  /* 0x0000000416007c10 */ /* 0x000fe4000fffe000 */
[----:B------:R-:W-:Y:S02]  /*0520*/  MOV R22, RZ ;  /* 0x000000ff00167202 */ /* 0x000fe40000000f00 */
[----:B------:R-:W-:-:S04]  /*0530*/  LEA.HI R16, R16, R17, RZ, 0x8 ;  /* 0x0000001110107211 */ /* 0x000fc800078f40ff */
[----:B------:R-:W-:-:S04]  /*0540*/  LOP3.LUT R16, R16, 0xffffff00, RZ, 0xc0, !PT ;  /* 0xffffff0010107812 */ /* 0x000fc800078ec0ff */
[----:B------:R-:W-:Y:S01]  /*0550*/  IADD3 R17, R17, -R16, RZ ;  /* 0x8000001011117210 */ /* 0x000fe20007ffe0ff */
[----:B---3--:R0:W-:Y:S02]  /*0560*/  STS.128 [R0], R24 ;  /* 0x0000001800007388 */ /* 0x0081e40000000c00 */
[----:B0-----:R-:W-:Y:S01]  /*0570*/  IMAD.WIDE R24, R7, 0x4, R20 ;  /* 0x0000000407187825 */ /* 0x001fe200078e0214 */
[----:B------:R-:W-:-:S03]  /*0580*/  HFMA2.MMA R7, -RZ, RZ, 0, 0 ;  /* 0x00000000ff077435 */ /* 0x000fc600000001ff */
[----:B------:R-:W-:Y:S01]  /*0590*/  IMAD.WIDE R20, R2, 0x4, R20 ;  /* 0x0000000402147825 */ /* 0x000fe200078e0214 */
[----:B------:R2:W3:Y:S06]  /*05a0*/  @!P2 LDG.E.EL R22, desc[UR6][R24.64] ;  /* 0x000000061816a981 */ /* 0x0004ec000c2e1900 */
[----:B------:R0:W3:Y:S01]  /*05b0*/  @!P1 LDG.E.EL R7, desc[UR6][R20.64] ;  /* 0x0000000614079981 */ /* 0x0000e2000c2e1900 */
[----:B--2---:R-:W-:Y:S01]  /*05c0*/  FADD R25, R4, -R4 ;  /* 0x8000000404197221 */ /* 0x004fe20000000000 */
[----:B------:R-:W-:-:S03]  /*05d0*/  FADD R24, R5, -R5 ;  /* 0x8000000505187221 */ /* 0x000fc60000000000 */
[CCC-:B-----5:R-:W-:Y:S01]  /*05e0*/  FFMA R27, R25.reuse, R3.reuse, R4.reuse ;  /* 0x00000003191b7223 */ /* 0x1e0fe20000000004 */
[C-C-:B0-----:R-:W-:Y:S01]  /*05f0*/  FFMA R20, R24.reuse, R3, R5.reuse ;  /* 0x0000000318147223 */ /* 0x141fe20000000005 */
[CCC-:B----4-:R-:W-:Y:S01]  /*0600*/  FFMA R2, R25.reuse, R19.reuse, R4.reuse ;  /* 0x0000001319027223 */ /* 0x1d0fe20000000004 */
[C-C-:B------:R-:W-:Y:S01]  /*0610*/  FFMA R3, R24.reuse, R19, R5.reuse ;  /* 0x0000001318037223 */ /* 0x140fe20000000005 */
[CCC-:B------:R-:W-:Y:S01]  /*0620*/  FFMA R26, R25.reuse, R6.reuse, R4.reuse ;  /* 0x00000006191a7223 */ /* 0x1c0fe20000000004 */
[C-C-:B------:R-:W-:Y:S01]  /*0630*/  FFMA R19, R24.reuse, R6, R5.reuse ;  /* 0x0000000618137223 */ /* 0x140fe20000000005 */
[-C--:B------:R-:W-:Y:S01]  /*0640*/  FFMA R4, R25, R18.reuse, R4 ;  /* 0x0000001219047223 */ /* 0x080fe20000000004 */
[----:B------:R-:W-:Y:S01]  /*0650*/  FFMA R6, R24, R18, R5 ;  /* 0x0000001218067223 */ /* 0x000fe20000000005 */
[----:B------:R-:W-:Y:S01]  /*0660*/  FADD R24, R27, -R27 ;  /* 0x8000001b1b187221 */ /* 0x000fe20000000000 */
[----:B------:R-:W-:Y:S01]  /*0670*/  FADD R25, R20, -R20 ;  /* 0x8000001414197221 */ /* 0x000fe20000000000 */
[----:B------:R-:W-:-:S02]  /*0680*/  FADD R18, R19, -R19 ;  /* 0x8000001313127221 */ /* 0x000fc40000000000 */
[-C--:B------:R-:W-:Y:S01]  /*0690*/  FFMA R24, R24, R15.reuse, R27 ;  /* 0x0000000f18187223 */ /* 0x080fe2000000001b */
[----:B------:R-:W-:Y:S01]  /*06a0*/  FFMA R25, R25, R15, R20 ;  /* 0x0000000f19197223 */ /* 0x000fe20000000014 */
[--C-:B------:R-:W-:Y:S01]  /*06b0*/  FADD R15, R26, -R26.reuse ;  /* 0x8000001a1a0f7221 */ /* 0x100fe20000000000 */
[----:B------:R-:W-:Y:S01]  /*06c0*/  LEA R5, R14, UR4, 0x2 ;  /* 0x000000040e057c11 */ /* 0x000fe2000f8e10ff */
[----:B------:R-:W0:Y:S02]  /*06d0*/  LDC.64 R20, c[0x0][0x250] ;  /* 0x00009400ff147b82 */ /* 0x000e240000000a00 */
[----:B------:R-:W-:-:S06]  /*06e0*/  FFMA R26, R15, R23, R26 ;  /* 0x000000170f1a7223 */ /* 0x000fcc000000001a */
[----:B------:R-:W-:Y:S01]  /*06f0*/  BAR.SYNC.DEFER_BLOCKING 0x0 ;  /* 0x0000000000007b1d */ /* 0x000fe20000010000 */
[----:B------:R-:W-:-:S05]  /*0700*/  FFMA R23, R18, R23, R19 ;  /* 0x0000001712177223 */ /* 0x000fca0000000013 */
[----:B------:R-:W1:Y:S04]  /*0710*/  LDS.64 R18, [R5] ;  /* 0x0000000005127984 */ /* 0x000e680000000a00 */
[----:B------:R-:W2:Y:S01]  /*0720*/  LDS.64 R14, [R5+0x410] ;  /* 0x00041000050e7984 */ /* 0x000ea20000000a00 */
[----:B------:R-:W-:Y:S01]  /*0730*/  BAR.SYNC.DEFER_BLOCKING 0x0 ;  /* 0x0000000000007b1d */ /* 0x000fe20000010000 */
[----:B0-----:R-:W-:-:S05]  /*0740*/  IMAD.WIDE R16, R17, 0x4, R20 ;  /* 0x0000000411107825 */ /* 0x001fca00078e0214 */
[----:B------:R2:W-:Y:S02]  /*0750*/  STS.128 [R0], R8 ;  /* 0x0000000800007388 */ /* 0x0005e40000000c00 */
[----:B------:R-:W-:Y:S06]  /*0760*/  BAR.SYNC.DEFER_BLOCKING 0x0 ;  /* 0x0000000000007b1d */ /* 0x000fec0000010000 */
[----:B------:R-:W1:Y:S02]  /*0770*/  LDG.E.EL.64 R16, desc[UR6][R16.64] ;  /* 0x0000000610107981 */ /* 0x000e64000c2e1b00 */
[----:B-1----:R-:W-:Y:S01]  /*0780*/  FADD R21, R18, R16 ;  /* 0x0000001012157221 */ /* 0x002fe20000000000 */
[----:B------:R-:W-:-:S02]  /*0790*/  FADD R27, R19, R17 ;  /* 0x00000011131b7221 */ /* 0x000fc40000000000 */
[----:B------:R-:W0:Y:S01]  /*07a0*/  LDS.64 R18, [R5] ;  /* 0x0000000005127984 */ /* 0x000e220000000a00 */
[----:B------:R-:W-:-:S03]  /*07b0*/  FADD R24, R24, R21 ;  /* 0x0000001518187221 */ /* 0x000fc60000000000 */
[----:B------:R-:W1:Y:S01]  /*07c0*/  LDS.64 R20, [R5+0x410] ;  /* 0x0004100005147984 */ /* 0x000e620000000a00 */
[----:B--2---:R-:W-:Y:S01]  /*07d0*/  FADD R9, R14, R16 ;  /* 0x000000100e097221 */ /* 0x004fe20000000000 */
[----:B------:R-:W-:Y:S01]  /*07e0*/  FADD R8, R15, R17 ;  /* 0x000000110f087221 */ /* 0x000fe20000000000 */
[----:B------:R-:W-:Y:S01]  /*07f0*/  FADD R25, R25, R27 ;  /* 0x0000001b19197221 */ /* 0x000fe20000000000 */
[----:B------:R-:W-:Y:S01]  /*0800*/  BAR.SYNC.DEFER_BLOCKING 0x0 ;  /* 0x0000000000007b1d */ /* 0x000fe20000010000 */
[----:B------:R-:W-:Y:S01]  /*0810*/  FADD R14, R26, R9 ;  /* 0x000000091a0e7221 */ /* 0x000fe20000000000 */
[----:B------:R-:W-:-:S04]  /*0820*/  FADD R15, R23, R8 ;  /* 0x00000008170f7221 */ /* 0x000fc80000000000 */
[----:B------:R-:W-:Y:S04]  /*0830*/  STS.64 [R5], R24 ;  /* 0x0000001805007388 */ /* 0x000fe80000000a00 */
[----:B------:R2:W-:Y:S01]  /*0840*/  STS.64 [R5+0x410], R14 ;  /* 0x0004100e05007388 */ /* 0x0005e20000000a00 */
[----:B------:R-:W-:Y:S01]  /*0850*/  BAR.SYNC.DEFER_BLOCKING 0x0 ;  /* 0x0000000000007b1d */ /* 0x000fe20000010000 */
[----:B------:R-:W-:Y:S01]  /*0860*/  FADD R23, R2, -R2 ;  /* 0x8000000202177221 */ /* 0x000fe20000000000 */
[----:B------:R-:W-:Y:S01]  /*0870*/  FADD R27, R6, -R6 ;  /* 0x80000006061b7221 */ /* 0x000fe20000000000 */
[--C-:B------:R-:W-:Y:S02]  /*0880*/  FADD R26, R3, -R3.reuse ;  /* 0x80000003031a7221 */ /* 0x100fe40000000000 */
[-C--:B---3--:R-:W-:Y:S01]  /*0890*/  FFMA R2, R23, R22.reuse, R2 ;  /* 0x0000001617027223 */ /* 0x088fe20000000002 */
[----:B------:R-:W-:Y:S01]  /*08a0*/  FADD R23, R4, -R4 ;  /* 0x8000000404177221 */ /* 0x000fe20000000000 */
[-C--:B------:R-:W-:Y:S01]  /*08b0*/  FFMA R6, R27, R7.reuse, R6 ;  /* 0x000000071b067223 */ /* 0x080fe20000000006 */
[----:B------:R-:W-:Y:S01]  /*08c0*/  FFMA R3, R26, R22, R3 ;  /* 0x000000161a037223 */ /* 0x000fe20000000003 */
[----:B------:R-:W3:Y:S01]  /*08d0*/  LDS.128 R8, [R0] ;  /* 0x0000000000087984 */ /* 0x000ee20000000c00 */
[----:B------:R-:W-:Y:S01]  /*08e0*/  BAR.SYNC.DEFER_BLOCKING 0x0 ;  /* 0x0000000000007b1d */ /* 0x000fe20000010000 */
[----:B------:R-:W-:Y:S01]  /*08f0*/  FFMA R4, R23, R7, R4 ;  /* 0x0000000717047223 */ /* 0x000fe20000000004 */
[--C-:B0-----:R-:W-:Y:S01]  /*0900*/  FADD R7, R18, R16.reuse ;  /* 0x0000001012077221 */ /* 0x101fe20000000000 */
[--C-:B--2---:R-:W-:Y:S01]  /*0910*/  FADD R14, R19, R17.reuse ;  /* 0x00000011130e7221 */ /* 0x104fe20000000000 */
[----:B-1----:R-:W-:Y:S01]  /*0920*/  FADD R15, R20, R16 ;  /* 0x00000010140f7221 */ /* 0x002fe20000000000 */
[----:B------:R-:W-:Y:S01]  /*0930*/  FADD R21, R21, R17 ;  /* 0x0000001115157221 */ /* 0x000fe20000000000 */
[----:B------:R-:W-:Y:S01]  /*0940*/  FADD R2, R2, R7 ;  /* 0x0000000702027221 */ /* 0x000fe20000000000 */
[----:B------:R-:W-:Y:S01]  /*0950*/  FADD R3, R3, R14 ;  /* 0x0000000e03037221 */ /* 0x000fe20000000000 */
[----:B------:R-:W-:Y:S01]  /*0960*/  FADD R20, R4, R15 ;  /* 0x0000000f04147221 */ /* 0x000fe20000000000 */
[----:B------:R-:W-:-:S03]  /*0970*/  FADD R21, R6, R21 ;  /* 0x0000001506157221 */ /* 0x000fc60000000000 */
[----:B------:R0:W-:Y:S04]  /*0980*/  STS.64 [R5], R2 ;  /* 0x0000000205007388 */ /* 0x0001e80000000a00 */
[----:B------:R0:W-:Y:S01]  /*0990*/  STS.64 [R5+0x410], R20 ;  /* 0x0004101405007388 */ /* 0x0001e20000000a00 */
[----:B------:R-:W-:Y:S06]  /*09a0*/  BAR.SYNC.DEFER_BLOCKING 0x0 ;  /* 0x0000000000007b1d */ /* 0x000fec0000010000 */
[----:B---3--:R0:W-:Y:S02]  /*09b0*/  @!P0 STG.E.128 desc[UR6][R28.64], R8 ;  /* 0x000000081c008986 */ /* 0x0081e4000c101d06 */
[----:B0-----:R-:W-:Y:S05]  /*09c0*/  @P3 EXIT ;  /* 0x000000000000394d */ /* 0x001fea0003800000 */
[----:B0-----:R-:W0:Y:S04]  /*09d0*/  LDS.128 R4, [R0] ;  /* 0x0000000000047984 */ /* 0x001e280000000c00 */
[----:B0-----:R-:W-:Y:S01]  /*09e0*/  STG.E.128 desc[UR6][R12.64], R4 ;  /* 0x000000040c007986 */ /* 0x001fe2000c101d06 */
[----:B------:R-:W-:Y:S05]  /*09f0*/  EXIT ;  /* 0x000000000000794d */ /* 0x000fea0003800000 */
.L_x_0:
[----:B------:R-:W-:-:S00]  /*0a00*/  BRA `(.L_x_0) ;  /* 0xfffffffc00fc7947 */ /* 0x000fc0000383ffff */
[----:B------:R-:W-:-:S00]  /*0a10*/  NOP ;  /* 0x0000000000007918 */ /* 0x000fc00000000000 */
        /* <DEDUP_REMOVED lines=14> */
.L_x_1:


//--------------------- .nv.shared.triton_poi_fused__unsafe_index_add_convolution_mul_sub_25 --------------------------
	.section	.nv.shared.triton_poi_fused__unsafe_index_add_convolution_mul_sub_25,"aw",@nobits
	.sectionflags	@""
	.align	16
	.zero		1024


//--------------------- .nv.constant0.triton_poi_fused__unsafe_index_add_convolution_mul_sub_25 --------------------------
	.section	.nv.constant0.triton_poi_fused__unsafe_index_add_convolution_mul_sub_25,"a",@progbits
	.sectionflags	@""
	.align	4
.nv.constant0.triton_poi_fused__unsafe_index_add_convolution_mul_sub_25:
	.zero		608
